	.headerflags	@"EF_CUDA_TEXMODE_UNIFIED EF_CUDA_64BIT_ADDRESS EF_CUDA_ACCELERATORS EF_CUDA_SM90 EF_CUDA_VIRTUAL_SM(EF_CUDA_SM90)"
	.elftype	@"ET_EXEC"


//--------------------- .nv.info                  --------------------------
	.section	.nv.info,"",@"SHT_CUDA_INFO"
	.align	4


	//----- nvinfo : EIATTR_REGCOUNT
	.align		4
        /*0000*/ 	.byte	0x04, 0x2f
        /*0002*/ 	.short	(.L_3 - .L_2)
	.align		4
.L_2:
        /*0004*/ 	.word	index@(triton_poi_fused__native_batch_norm_legit_no_training_cat_relu_4)
        /*0008*/ 	.word	0x00000020


	//----- nvinfo : EIATTR_MIN_STACK_SIZE
	.align		4
.L_3:
        /*000c*/ 	.byte	0x04, 0x12
        /*000e*/ 	.short	(.L_5 - .L_4)
	.align		4
.L_4:
        /*0010*/ 	.word	index@(triton_poi_fused__native_batch_norm_legit_no_training_cat_relu_4)
        /*0014*/ 	.word	0x00000000


	//----- nvinfo : EIATTR_FRAME_SIZE
	.align		4
.L_5:
        /*0018*/ 	.byte	0x04, 0x11
        /*001a*/ 	.short	(.L_7 - .L_6)
	.align		4
.L_6:
        /*001c*/ 	.word	index@(triton_poi_fused__native_batch_norm_legit_no_training_cat_relu_4)
        /*0020*/ 	.word	0x00000000


	//----- nvinfo : EIATTR_MIN_STACK_SIZE
	.align		4
.L_7:
        /*0024*/ 	.byte	0x04, 0x12
        /*0026*/ 	.short	(.L_9 - .L_8)
	.align		4
.L_8:
        /*0028*/ 	.word	index@(triton_poi_fused__native_batch_norm_legit_no_training_cat_relu_4)
        /*002c*/ 	.word	0x00000000
.L_9:


//--------------------- .nv.info.triton_poi_fused__native_batch_norm_legit_no_training_cat_relu_4 --------------------------
	.section	.nv.info.triton_poi_fused__native_batch_norm_legit_no_training_cat_relu_4,"",@"SHT_CUDA_INFO"
	.sectionflags	@""
	.align	4


	//----- nvinfo : EIATTR_CUDA_API_VERSION
	.align		4
        /*0000*/ 	.byte	0x04, 0x37
        /*0002*/ 	.short	(.L_11 - .L_10)
.L_10:
        /*0004*/ 	.word	0x0000007c


	//----- nvinfo : EIATTR_KPARAM_INFO
	.align		4
.L_11:
        /*0008*/ 	.byte	0x04, 0x17
        /*000a*/ 	.short	(.L_13 - .L_12)
.L_12:
        /*000c*/ 	.word	0x00000000
        /*0010*/ 	.short	0x0008
        /*0012*/ 	.short	0x0040
        /*0014*/ 	.byte	0x00, 0xf0, 0x11, 0x00


	//----- nvinfo : EIATTR_KPARAM_INFO
	.align		4
.L_13:
        /*0018*/ 	.byte	0x04, 0x17
        /*001a*/ 	.short	(.L_15 - .L_14)
.L_14:
        /*001c*/ 	.word	0x00000000
        /*0020*/ 	.short	0x0007
        /*0022*/ 	.short	0x0038
        /*0024*/ 	.byte	0x00, 0xf4, 0x21, 0x00


	//----- nvinfo : EIATTR_KPARAM_INFO
	.align		4
.L_15:
        /*0028*/ 	.byte	0x04, 0x17
        /*002a*/ 	.short	(.L_17 - .L_16)
.L_16:
        /*002c*/ 	.word	0x00000000
        /*0030*/ 	.short	0x0006
        /*0032*/ 	.short	0x0030
        /*0034*/ 	.byte	0x00, 0xf4, 0x21, 0x00


	//----- nvinfo : EIATTR_KPARAM_INFO
	.align		4
.L_17:
        /*0038*/ 	.byte	0x04, 0x17
        /*003a*/ 	.short	(.L_19 - .L_18)
.L_18:
        /*003c*/ 	.word	0x00000000
        /*0040*/ 	.short	0x0005
        /*0042*/ 	.short	0x0028
        /*0044*/ 	.byte	0x00, 0xf4, 0x21, 0x00


	//----- nvinfo : EIATTR_KPARAM_INFO
	.align		4
.L_19:
        /*0048*/ 	.byte	0x04, 0x17
        /*004a*/ 	.short	(.L_21 - .L_20)
.L_20:
        /*004c*/ 	.word	0x00000000
        /*0050*/ 	.short	0x0004
        /*0052*/ 	.short	0x0020
        /*0054*/ 	.byte	0x00, 0xf4, 0x21, 0x00


	//----- nvinfo : EIATTR_KPARAM_INFO
	.align		4
.L_21:
        /*0058*/ 	.byte	0x04, 0x17
        /*005a*/ 	.short	(.L_23 - .L_22)
.L_22:
        /*005c*/ 	.word	0x00000000
        /*0060*/ 	.short	0x0003
        /*0062*/ 	.short	0x0018
        /*0064*/ 	.byte	0x00, 0xf4, 0x21, 0x00


	//----- nvinfo : EIATTR_KPARAM_INFO
	.align		4
.L_23:
        /*0068*/ 	.byte	0x04, 0x17
        /*006a*/ 	.short	(.L_25 - .L_24)
.L_24:
        /*006c*/ 	.word	0x00000000
        /*0070*/ 	.short	0x0002
        /*0072*/ 	.short	0x0010
        /*0074*/ 	.byte	0x00, 0xf4, 0x21, 0x00


	//----- nvinfo : EIATTR_KPARAM_INFO
	.align		4
.L_25:
        /*0078*/ 	.byte	0x04, 0x17
        /*007a*/ 	.short	(.L_27 - .L_26)
.L_26:
        /*007c*/ 	.word	0x00000000
        /*0080*/ 	.short	0x0001
        /*0082*/ 	.short	0x0008
        /*0084*/ 	.byte	0x00, 0xf4, 0x21, 0x00


	//----- nvinfo : EIATTR_KPARAM_INFO
	.align		4
.L_27:
        /*0088*/ 	.byte	0x04, 0x17
        /*008a*/ 	.short	(.L_29 - .L_28)
.L_28:
        /*008c*/ 	.word	0x00000000
        /*0090*/ 	.short	0x0000
        /*0092*/ 	.short	0x0000
        /*0094*/ 	.byte	0x00, 0xf4, 0x21, 0x00


	//----- nvinfo : EIATTR_SPARSE_MMA_MASK
	.align		4
.L_29:
        /*0098*/ 	.byte	0x03, 0x50
        /*009a*/ 	.short	0x0000


	//----- nvinfo : EIATTR_MAXREG_COUNT
	.align		4
        /*009c*/ 	.byte	0x03, 0x1b
        /*009e*/ 	.short	0x00ff


	//----- nvinfo : EIATTR_EXIT_INSTR_OFFSETS
	.align		4
        /*00a0*/ 	.byte	0x04, 0x1c
        /*00a2*/ 	.short	(.L_31 - .L_30)


	//   ....[0]....
.L_30:
        /*00a4*/ 	.word	0x00000990


	//   ....[1]....
        /*00a8*/ 	.word	0x000009b0


	//----- nvinfo : EIATTR_REQNTID
	.align		4
.L_31:
        /*00ac*/ 	.byte	0x04, 0x10
        /*00ae*/ 	.short	(.L_33 - .L_32)
.L_32:
        /*00b0*/ 	.word	0x00000080
        /*00b4*/ 	.word	0x00000001
        /*00b8*/ 	.word	0x00000001


	//----- nvinfo : EIATTR_CBANK_PARAM_SIZE
	.align		4
.L_33:
        /*00bc*/ 	.byte	0x03, 0x19
        /*00be*/ 	.short	0x0044


	//----- nvinfo : EIATTR_PARAM_CBANK
	.align		4
        /*00c0*/ 	.byte	0x04, 0x0a
        /*00c2*/ 	.short	(.L_35 - .L_34)
	.align		4
.L_34:
        /*00c4*/ 	.word	index@(.nv.constant0.triton_poi_fused__native_batch_norm_legit_no_training_cat_relu_4)
        /*00c8*/ 	.short	0x0210
        /*00ca*/ 	.short	0x0044


	//----- nvinfo : EIATTR_SW_WAR
	.align		4
.L_35:
        /*00cc*/ 	.byte	0x04, 0x36
        /*00ce*/ 	.short	(.L_37 - .L_36)
.L_36:
        /*00d0*/ 	.word	0x00000008
.L_37:


//--------------------- .nv.callgraph             --------------------------
	.section	.nv.callgraph,"",@"SHT_CUDA_CALLGRAPH"
	.align	4
	.sectionentsize	8
	.align		4
        /*0000*/ 	.word	0x00000000
	.align		4
        /*0004*/ 	.word	0xffffffff
	.align		4
        /*0008*/ 	.word	0x00000000
	.align		4
        /*000c*/ 	.word	0xfffffffe
	.align		4
        /*0010*/ 	.word	0x00000000
	.align		4
        /*0014*/ 	.word	0xfffffffd
	.align		4
        /*0018*/ 	.word	0x00000000
	.align		4
        /*001c*/ 	.word	0xfffffffc


//--------------------- .nv.constant4             --------------------------
	.section	.nv.constant4,"a",@progbits
	.align	8
	.align		8
.nv.constant4:
        /*0000*/ 	.dword	_$_str
	.align		8
        /*0008*/ 	.dword	_$_str_$_2


//--------------------- .text.triton_poi_fused__native_batch_norm_legit_no_training_cat_relu_4 --------------------------
	.section	.text.triton_poi_fused__native_batch_norm_legit_no_training_cat_relu_4,"ax",@progbits
	.align	128
        .global         triton_poi_fused__native_batch_norm_legit_no_training_cat_relu_4
        .type           triton_poi_fused__native_batch_norm_legit_no_training_cat_relu_4,@function
        .size           triton_poi_fused__native_batch_norm_legit_no_training_cat_relu_4,(.L_x_1 - triton_poi_fused__native_batch_norm_legit_no_training_cat_relu_4)
        .other          triton_poi_fused__native_batch_norm_legit_no_training_cat_relu_4,@"STO_CUDA_ENTRY STV_DEFAULT"
triton_poi_fused__native_batch_norm_legit_no_training_cat_relu_4:
.text.triton_poi_fused__native_batch_norm_legit_no_training_cat_relu_4:
[----:B------:R-:W0:Y:S01]  /*0000*/  LDC R1, c[0x0][0x28] ;  /* 0x00000a00ff017b82 */ /* 0x000e220000000800 */
[----:B------:R-:W1:Y:S07]  /*0010*/  S2R R0, SR_TID.X ;  /* 0x0000000000007919 */ /* 0x000e6e0000002100 */
[----:B------:R-:W2:Y:S01]  /*0020*/  LDC.64 R6, c[0x0][0x228] ;  /* 0x00008a00ff067b82 */ /* 0x000ea20000000a00 */
[----:B------:R-:W-:Y:S01]  /*0030*/  IMAD.MOV.U32 R4, RZ, RZ, RZ ;  /* 0x000000ffff047224 */ /* 0x000fe200078e00ff */
[----:B------:R-:W-:Y:S01]  /*0040*/  ULDC.64 UR4, c[0x0][0x208] ;  /* 0x0000820000047ab9 */ /* 0x000fe20000000a00 */
[----:B------:R-:W3:Y:S01]  /*0050*/  S2R R5, SR_CTAID.X ;  /* 0x0000000000057919 */ /* 0x000ee20000002500 */
[----:B------:R-:W-:Y:S01]  /*0060*/  IMAD.MOV.U32 R8, RZ, RZ, RZ ;  /* 0x000000ffff087224 */ /* 0x000fe200078e00ff */
[----:B------:R-:W-:-:S03]  /*0070*/  ULDC.64 UR6, c[0x0][0x218] ;  /* 0x0000860000067ab9 */ /* 0x000fc60000000a00 */
[----:B------:R-:W4:Y:S08]  /*0080*/  LDC.64 R12, c[0x0][0x220] ;  /* 0x00008800ff0c7b82 */ /* 0x000f300000000a00 */
[----:B------:R-:W5:Y:S01]  /*0090*/  LDC.64 R28, c[0x0][0x210] ;  /* 0x00008400ff1c7b82 */ /* 0x000f620000000a00 */
[----:B------:R-:W-:-:S07]  /*00a0*/  IMAD.MOV.U32 R21, RZ, RZ, RZ ;  /* 0x000000ffff157224 */ /* 0x000fce00078e00ff */
[----:B------:R-:W4:Y:S01]  /*00b0*/  LDC.64 R26, c[0x0][0x238] ;  /* 0x00008e00ff1a7b82 */ /* 0x000f220000000a00 */
[----:B-1----:R-:W-:-:S05]  /*00c0*/  IMAD.SHL.U32 R0, R0, 0x4, RZ ;  /* 0x0000000400007824 */ /* 0x002fca00078e00ff */
[----:B------:R-:W-:-:S05]  /*00d0*/  LOP3.LUT R0, R0, 0x1fc, RZ, 0xc0, !PT ;  /* 0x000001fc00007812 */ /* 0x000fca00078ec0ff */
[----:B---3--:R-:W-:-:S05]  /*00e0*/  IMAD R5, R5, 0x200, R0 ;  /* 0x0000020005057824 */ /* 0x008fca00078e0200 */
[----:B------:R-:W-:Y:S02]  /*00f0*/  SHF.R.S32.HI R0, RZ, 0x1f, R5 ;  /* 0x0000001fff007819 */ /* 0x000fe40000011405 */
[----:B------:R-:W-:Y:S02]  /*0100*/  ISETP.GE.AND P0, PT, R5, 0x8100, PT ;  /* 0x000081000500780c */ /* 0x000fe40003f06270 */
[----:B------:R-:W-:-:S04]  /*0110*/  LEA.HI R0, R0, R5, RZ, 0x6 ;  /* 0x0000000500007211 */ /* 0x000fc800078f30ff */
[----:B------:R-:W-:-:S05]  /*0120*/  SHF.R.S32.HI R11, RZ, 0x6, R0 ;  /* 0x00000006ff0b7819 */ /* 0x000fca0000011400 */
[----:B------:R-:W-:-:S05]  /*0130*/  IMAD.HI R2, R11, 0xfe03f81, RZ ;  /* 0x0fe03f810b027827 */ /* 0x000fca00078e02ff */
[----:B------:R-:W-:-:S04]  /*0140*/  SHF.R.U32.HI R3, RZ, 0x1f, R2 ;  /* 0x0000001fff037819 */ /* 0x000fc80000011602 */
[----:B------:R-:W-:-:S05]  /*0150*/  LEA.HI.SX32 R2, R2, R3, 0x1d ;  /* 0x0000000302027211 */ /* 0x000fca00078feaff */
[----:B------:R-:W-:Y:S01]  /*0160*/  IMAD R11, R2, -0x81, R11 ;  /* 0xffffff7f020b7824 */ /* 0x000fe200078e020b */
[----:B------:R-:W-:-:S03]  /*0170*/  CS2R R2, SRZ ;  /* 0x0000000000027805 */ /* 0x000fc6000001ff00 */
[----:B--2---:R-:W-:-:S05]  /*0180*/  IMAD.WIDE R6, R11, 0x4, R6 ;  /* 0x000000040b067825 */ /* 0x004fca00078e0206 */
[----:B------:R-:W2:Y:S04]  /*0190*/  @!P0 LDG.E.EL R4, desc[UR4][R6.64] ;  /* 0x0000000406048981 */ /* 0x000ea8000c2e1900 */
[----:B------:R-:W3:Y:S04]  /*01a0*/  @!P0 LDG.E.EL R3, desc[UR4][R6.64] ;  /* 0x0000000406038981 */ /* 0x000ee8000c2e1900 */
[----:B------:R-:W5:Y:S04]  /*01b0*/  @!P0 LDG.E.EL R8, desc[UR4][R6.64] ;  /* 0x0000000406088981 */ /* 0x000f68000c2e1900 */
[----:B------:R1:W5:Y:S01]  /*01c0*/  @!P0 LDG.E.EL R2, desc[UR4][R6.64] ;  /* 0x0000000406028981 */ /* 0x000362000c2e1900 */
[----:B------:R-:W-:-:S02]  /*01d0*/  LOP3.LUT R0, R0, 0xffffffc0, RZ, 0xc0, !PT ;  /* 0xffffffc000007812 */ /* 0x000fc400078ec0ff */
[C---:B------:R-:W-:Y:S01]  /*01e0*/  SHF.L.U32 R9, R11.reuse, 0x6, RZ ;  /* 0x000000060b097819 */ /* 0x040fe200000006ff */
[----:B----4-:R-:W-:-:S05]  /*01f0*/  IMAD.WIDE R12, R11, 0x4, R12 ;  /* 0x000000040b0c7825 */ /* 0x010fca00078e020c */
[----:B------:R-:W4:Y:S01]  /*0200*/  @!P0 LDG.E.EL R21, desc[UR4][R12.64] ;  /* 0x000000040c158981 */ /* 0x000f22000c2e1900 */
[----:B0-----:R-:W-:Y:S01]  /*0210*/  IMAD.WIDE R26, R11, 0x4, R26 ;  /* 0x000000040b1a7825 */ /* 0x001fe200078e021a */
[----:B------:R-:W-:-:S03]  /*0220*/  HFMA2.MMA R23, -RZ, RZ, 0, 0 ;  /* 0x00000000ff177435 */ /* 0x000fc600000001ff */
[----:B--2---:R-:W-:-:S04]  /*0230*/  FADD R4, R4, 9.9999997473787516356e-06 ;  /* 0x3727c5ac04047421 */ /* 0x004fc80000000000 */
[----:B------:R-:W0:Y:S01]  /*0240*/  MUFU.SQRT R20, R4 ;  /* 0x0000000400147308 */ /* 0x000e220000002000 */
[----:B---3--:R-:W-:-:S07]  /*0250*/  FADD R3, R3, 9.9999997473787516356e-06 ;  /* 0x3727c5ac03037421 */ /* 0x008fce0000000000 */
[----:B------:R2:W3:Y:S01]  /*0260*/  MUFU.SQRT R24, R3 ;  /* 0x0000000300187308 */ /* 0x0004e20000002000 */
[----:B-----5:R-:W-:Y:S01]  /*0270*/  FADD R8, R8, 9.9999997473787516356e-06 ;  /* 0x3727c5ac08087421 */ /* 0x020fe20000000000 */
[C---:B0-----:R-:W-:Y:S01]  /*0280*/  FSETP.GT.AND P6, PT, R20.reuse, 8.50705917302346158658e+37, PT ;  /* 0x7e8000001400780b */ /* 0x041fe20003fc4000 */
[----:B--2---:R-:W-:Y:S01]  /*0290*/  IMAD.HI R3, R5, 0xfe03f81, RZ ;  /* 0x0fe03f8105037827 */ /* 0x004fe200078e02ff */
[----:B------:R-:W-:-:S04]  /*02a0*/  FSETP.GEU.AND P2, PT, R20, 1.175494350822287508e-38, PT ;  /* 0x008000001400780b */ /* 0x000fc80003f4e000 */
[----:B------:R0:W2:Y:S01]  /*02b0*/  MUFU.SQRT R22, R8 ;  /* 0x0000000800167308 */ /* 0x0000a20000002000 */
[----:B------:R-:W-:Y:S02]  /*02c0*/  SHF.R.U32.HI R4, RZ, 0x1f, R3 ;  /* 0x0000001fff047819 */ /* 0x000fe40000011603 */
[C---:B---3--:R-:W-:Y:S02]  /*02d0*/  FSETP.GT.AND P5, PT, R24.reuse, 8.50705917302346158658e+37, PT ;  /* 0x7e8000001800780b */ /* 0x048fe40003fa4000 */
[----:B-1----:R-:W-:Y:S02]  /*02e0*/  LEA.HI.SX32 R6, R3, R4, 0x17 ;  /* 0x0000000403067211 */ /* 0x002fe400078fbaff */
[----:B------:R-:W-:Y:S01]  /*02f0*/  FSETP.GEU.AND P3, PT, R24, 1.175494350822287508e-38, PT ;  /* 0x008000001800780b */ /* 0x000fe20003f6e000 */
[----:B------:R-:W-:Y:S02]  /*0300*/  @P6 FMUL R20, R20, 0.25 ;  /* 0x3e80000014146820 */ /* 0x000fe40000400000 */
[----:B------:R-:W-:-:S02]  /*0310*/  IMAD R7, R6, -0x2040, R5 ;  /* 0xffffdfc006077824 */ /* 0x000fc400078e0205 */
[----:B------:R-:W-:Y:S01]  /*0320*/  FADD R10, R2, 9.9999997473787516356e-06 ;  /* 0x3727c5ac020a7421 */ /* 0x000fe20000000000 */
[----:B------:R-:W-:Y:S01]  /*0330*/  @!P2 FMUL R20, R20, 16777216 ;  /* 0x4b8000001414a820 */ /* 0x000fe20000400000 */
[----:B0-----:R-:W-:Y:S01]  /*0340*/  IMAD R8, R6, 0xc80, RZ ;  /* 0x00000c8006087824 */ /* 0x001fe200078e02ff */
[----:B--2---:R-:W-:Y:S01]  /*0350*/  FSETP.GT.AND P4, PT, R22, 8.50705917302346158658e+37, PT ;  /* 0x7e8000001600780b */ /* 0x004fe20003f84000 */
[----:B------:R-:W-:Y:S02]  /*0360*/  IMAD R7, R6, 0x13c0, R7 ;  /* 0x000013c006077824 */ /* 0x000fe400078e0207 */
[----:B------:R-:W-:Y:S01]  /*0370*/  @P5 FMUL R24, R24, 0.25 ;  /* 0x3e80000018185820 */ /* 0x000fe20000400000 */
[----:B------:R-:W-:Y:S01]  /*0380*/  IMAD.IADD R6, R5, 0x1, -R0 ;  /* 0x0000000105067824 */ /* 0x000fe200078e0a00 */
[----:B------:R-:W-:Y:S01]  /*0390*/  FSETP.GEU.AND P1, PT, R22, 1.175494350822287508e-38, PT ;  /* 0x008000001600780b */ /* 0x000fe20003f2e000 */
[----:B------:R-:W0:Y:S01]  /*03a0*/  MUFU.SQRT R0, R10 ;  /* 0x0000000a00007308 */ /* 0x000e220000002000 */
[----:B------:R-:W-:Y:S01]  /*03b0*/  @!P3 FMUL R24, R24, 16777216 ;  /* 0x4b8000001818b820 */ /* 0x000fe20000400000 */
[----:B------:R-:W-:Y:S01]  /*03c0*/  IMAD.MOV.U32 R4, RZ, RZ, 0x3e800000 ;  /* 0x3e800000ff047424 */ /* 0x000fe200078e00ff */
[----:B------:R-:W1:Y:S05]  /*03d0*/  LDC.64 R2, c[0x0][0x230] ;  /* 0x00008c00ff027b82 */ /* 0x000e6a0000000a00 */
[----:B------:R-:W2:Y:S01]  /*03e0*/  MUFU.RCP R20, R20 ;  /* 0x0000001400147308 */ /* 0x000ea20000001000 */
[----:B------:R-:W-:-:S02]  /*03f0*/  FSEL R15, R4, 1, P5 ;  /* 0x3f800000040f7808 */ /* 0x000fc40002800000 */
[----:B------:R-:W-:Y:S02]  /*0400*/  FSEL R17, R4, 1, P6 ;  /* 0x3f80000004117808 */ /* 0x000fe40003000000 */
[----:B------:R-:W-:-:S03]  /*0410*/  SHF.R.S32.HI R14, RZ, 0x1f, R8 ;  /* 0x0000001fff0e7819 */ /* 0x000fc60000011408 */
[----:B------:R-:W3:Y:S01]  /*0420*/  MUFU.RCP R24, R24 ;  /* 0x0000001800187308 */ /* 0x000ee20000001000 */
[----:B------:R-:W-:Y:S01]  /*0430*/  IADD3 R8, P5, P6, R9, R6, R8 ;  /* 0x0000000609087210 */ /* 0x000fe20007ebe008 */
[----:B------:R-:W-:Y:S01]  /*0440*/  @P4 FMUL R22, R22, 0.25 ;  /* 0x3e80000016164820 */ /* 0x000fe20000400000 */
[----:B------:R-:W-:Y:S01]  /*0450*/  FSEL R19, R4, 1, P4 ;  /* 0x3f80000004137808 */ /* 0x000fe20002000000 */
[----:B------:R-:W-:Y:S01]  /*0460*/  @!P3 FMUL R15, R15, 16777216 ;  /* 0x4b8000000f0fb820 */ /* 0x000fe20000400000 */
[----:B------:R-:W-:Y:S01]  /*0470*/  SHF.R.S32.HI R6, RZ, 0x1f, R6 ;  /* 0x0000001fff067819 */ /* 0x000fe20000011406 */
[----:B------:R-:W-:Y:S01]  /*0480*/  @!P2 FMUL R17, R17, 16777216 ;  /* 0x4b8000001111a820 */ /* 0x000fe20000400000 */
[----:B------:R-:W-:Y:S02]  /*0490*/  SHF.R.S32.HI R9, RZ, 0x1f, R9 ;  /* 0x0000001fff097819 */ /* 0x000fe40000011409 */
[----:B0-----:R-:W-:Y:S02]  /*04a0*/  FSETP.GT.AND P2, PT, R0, 8.50705917302346158658e+37, PT ;  /* 0x7e8000000000780b */ /* 0x001fe40003f44000 */
[----:B------:R-:W-:Y:S01]  /*04b0*/  ISETP.GE.AND P3, PT, R11, 0x4f, PT ;  /* 0x0000004f0b00780c */ /* 0x000fe20003f66270 */
[----:B------:R-:W-:Y:S01]  /*04c0*/  @!P1 FMUL R22, R22, 16777216 ;  /* 0x4b80000016169820 */ /* 0x000fe20000400000 */
[----:B------:R-:W-:Y:S01]  /*04d0*/  @!P1 FMUL R19, R19, 16777216 ;  /* 0x4b80000013139820 */ /* 0x000fe20000400000 */
[----:B------:R-:W-:Y:S01]  /*04e0*/  IADD3.X R9, R9, R6, R14, P5, P6 ;  /* 0x0000000609097210 */ /* 0x000fe20002fec40e */
[----:B--2---:R-:W-:Y:S01]  /*04f0*/  FMUL R20, R20, R17 ;  /* 0x0000001114147220 */ /* 0x004fe20000400000 */
[----:B------:R-:W-:-:S02]  /*0500*/  CS2R R16, SRZ ;  /* 0x0000000000107805 */ /* 0x000fc4000001ff00 */
[----:B------:R-:W-:Y:S01]  /*0510*/  FSETP.GEU.AND P4, PT, R0, 1.175494350822287508e-38, PT ;  /* 0x008000000000780b */ /* 0x000fe20003f8e000 */
[----:B------:R-:W-:Y:S01]  /*0520*/  IMAD.MOV.U32 R6, RZ, RZ, RZ ;  /* 0x000000ffff067224 */ /* 0x000fe200078e00ff */
[----:B------:R-:W-:Y:S01]  /*0530*/  ISETP.LT.AND P1, PT, R5, 0x8100, !P3 ;  /* 0x000081000500780c */ /* 0x000fe20005f21270 */
[----:B---3--:R-:W-:Y:S01]  /*0540*/  FMUL R24, R24, R15 ;  /* 0x0000000f18187220 */ /* 0x008fe20000400000 */
[----:B------:R-:W-:Y:S01]  /*0550*/  CS2R R14, SRZ ;  /* 0x00000000000e7805 */ /* 0x000fe2000001ff00 */
[----:B------:R-:W2:Y:S01]  /*0560*/  @!P0 LDG.E.EL R16, desc[UR4][R12.64] ;  /* 0x000000040c108981 */ /* 0x000ea2000c2e1900 */
[----:B------:R-:W-:Y:S01]  /*0570*/  IMAD.WIDE R28, R7, 0x4, R28 ;  /* 0x00000004071c7825 */ /* 0x000fe200078e021c */
[----:B------:R-:W-:Y:S02]  /*0580*/  FSEL R4, R4, 1, P2 ;  /* 0x3f80000004047808 */ /* 0x000fe40001000000 */
[----:B------:R-:W3:Y:S01]  /*0590*/  @!P0 LDG.E.EL R17, desc[UR4][R12.64] ;  /* 0x000000040c118981 */ /* 0x000ee2000c2e1900 */
[----:B------:R-:W-:-:S03]  /*05a0*/  @P2 FMUL R0, R0, 0.25 ;  /* 0x3e80000000002820 */ /* 0x000fc60000400000 */
[----:B------:R0:W5:Y:S01]  /*05b0*/  @!P0 LDG.E.EL R6, desc[UR4][R12.64] ;  /* 0x000000040c068981 */ /* 0x000162000c2e1900 */
[C---:B------:R-:W-:Y:S01]  /*05c0*/  ISETP.GT.AND P2, PT, R11.reuse, 0x4e, !P0 ;  /* 0x0000004e0b00780c */ /* 0x040fe20004744270 */
[----:B------:R-:W-:Y:S01]  /*05d0*/  @!P4 FMUL R0, R0, 16777216 ;  /* 0x4b8000000000c820 */ /* 0x000fe20000400000 */
[----:B------:R-:W-:Y:S01]  /*05e0*/  @!P4 FMUL R4, R4, 16777216 ;  /* 0x4b8000000404c820 */ /* 0x000fe20000400000 */
[----:B0-----:R-:W-:Y:S01]  /*05f0*/  CS2R R12, SRZ ;  /* 0x00000000000c7805 */ /* 0x001fe2000001ff00 */
[----:B-1----:R-:W-:-:S05]  /*0600*/  IMAD.WIDE R2, R11, 0x4, R2 ;  /* 0x000000040b027825 */ /* 0x002fca00078e0202 */
[----:B------:R0:W2:Y:S01]  /*0610*/  @P1 LDG.E.128 R12, desc[UR4][R28.64] ;  /* 0x000000041c0c1981 */ /* 0x0000a2000c1e1d00 */
[----:B------:R-:W-:Y:S01]  /*0620*/  CS2R R10, SRZ ;  /* 0x00000000000a7805 */ /* 0x000fe2000001ff00 */
[----:B------:R-:W1:Y:S01]  /*0630*/  MUFU.RCP R22, R22 ;  /* 0x0000001600167308 */ /* 0x000e620000001000 */
[----:B------:R-:W-:Y:S01]  /*0640*/  IMAD.MOV.U32 R7, RZ, RZ, RZ ;  /* 0x000000ffff077224 */ /* 0x000fe200078e00ff */
[----:B------:R-:W3:Y:S05]  /*0650*/  @!P0 LDG.E.EL R23, desc[UR4][R2.64] ;  /* 0x0000000402178981 */ /* 0x000eea000c2e1900 */
[----:B------:R-:W3:Y:S01]  /*0660*/  @!P0 LDG.E.EL R7, desc[UR4][R2.64] ;  /* 0x0000000402078981 */ /* 0x000ee2000c2e1900 */
[----:B0-----:R-:W-:-:S04]  /*0670*/  LEA R28, P4, R8, UR6, 0x2 ;  /* 0x00000006081c7c11 */ /* 0x001fc8000f8810ff */
[----:B------:R-:W-:Y:S02]  /*0680*/  LEA.HI.X R29, R8, UR7, R9, 0x2, P4 ;  /* 0x00000007081d7c11 */ /* 0x000fe4000a0f1409 */
[----:B------:R-:W-:Y:S01]  /*0690*/  CS2R R8, SRZ ;  /* 0x0000000000087805 */ /* 0x000fe2000001ff00 */
[----:B------:R0:W4:Y:S05]  /*06a0*/  MUFU.RCP R25, R0 ;  /* 0x0000000000197308 */ /* 0x00012a0000001000 */
[----:B------:R-:W3:Y:S01]  /*06b0*/  @P2 LDG.E.128 R8, desc[UR4][R28.64+-0x4f00] ;  /* 0xffb100041c082981 */ /* 0x000ee2000c1e1d00 */
[----:B-1----:R-:W-:Y:S01]  /*06c0*/  FMUL R22, R22, R19 ;  /* 0x0000001316167220 */ /* 0x002fe20000400000 */
[----:B------:R-:W-:Y:S01]  /*06d0*/  CS2R R18, SRZ ;  /* 0x0000000000127805 */ /* 0x000fe2000001ff00 */
[----:B0-----:R-:W-:-:S05]  /*06e0*/  IMAD.MOV.U32 R0, RZ, RZ, RZ ;  /* 0x000000ffff007224 */ /* 0x001fca00078e00ff */
[----:B------:R-:W5:Y:S01]  /*06f0*/  @!P0 LDG.E.EL R18, desc[UR4][R2.64] ;  /* 0x0000000402128981 */ /* 0x000f62000c2e1900 */
[----:B----4-:R-:W-:Y:S01]  /*0700*/  FMUL R25, R25, R4 ;  /* 0x0000000419197220 */ /* 0x010fe20000400000 */
[----:B------:R-:W-:Y:S02]  /*0710*/  IMAD.MOV.U32 R4, RZ, RZ, RZ ;  /* 0x000000ffff047224 */ /* 0x000fe400078e00ff */
[----:B------:R0:W4:Y:S04]  /*0720*/  @!P0 LDG.E.EL R19, desc[UR4][R2.64] ;  /* 0x0000000402138981 */ /* 0x000128000c2e1900 */
[----:B------:R-:W4:Y:S04]  /*0730*/  @!P0 LDG.E.EL R0, desc[UR4][R26.64] ;  /* 0x000000041a008981 */ /* 0x000f28000c2e1900 */
[----:B------:R-:W4:Y:S01]  /*0740*/  @!P0 LDG.E.EL R4, desc[UR4][R26.64] ;  /* 0x000000041a048981 */ /* 0x000f22000c2e1900 */
[----:B0-----:R-:W-:-:S06]  /*0750*/  CS2R R2, SRZ ;  /* 0x0000000000027805 */ /* 0x001fcc000001ff00 */
[----:B------:R-:W4:Y:S04]  /*0760*/  @!P0 LDG.E.EL R3, desc[UR4][R26.64] ;  /* 0x000000041a038981 */ /* 0x000f28000c2e1900 */
[----:B------:R0:W4:Y:S02]  /*0770*/  @!P0 LDG.E.EL R2, desc[UR4][R26.64] ;  /* 0x000000041a028981 */ /* 0x000124000c2e1900 */
[----:B0-----:R-:W0:Y:S02]  /*0780*/  LDC.64 R26, c[0x0][0x248] ;  /* 0x00009200ff1a7b82 */ /* 0x001e240000000a00 */
[----:B0-----:R-:W-:Y:S01]  /*0790*/  IMAD.WIDE R26, R5, 0x4, R26 ;  /* 0x00000004051a7825 */ /* 0x001fe200078e021a */
[----:B--2---:R-:W-:Y:S02]  /*07a0*/  SEL R12, R12, RZ, P1 ;  /* 0x000000ff0c0c7207 */ /* 0x004fe40000800000 */
[----:B------:R-:W-:-:S02]  /*07b0*/  SEL R13, R13, RZ, P1 ;  /* 0x000000ff0d0d7207 */ /* 0x000fc40000800000 */
[----:B------:R-:W-:Y:S02]  /*07c0*/  SEL R15, R15, RZ, P1 ;  /* 0x000000ff0f0f7207 */ /* 0x000fe40000800000 */
[----:B------:R-:W-:Y:S02]  /*07d0*/  SEL R14, R14, RZ, P1 ;  /* 0x000000ff0e0e7207 */ /* 0x000fe40000800000 */
[----:B---3--:R-:W-:Y:S02]  /*07e0*/  @P3 SEL R12, R8, RZ, P2 ;  /* 0x000000ff080c3207 */ /* 0x008fe40001000000 */
[----:B------:R-:W-:Y:S02]  /*07f0*/  @P3 SEL R13, R9, RZ, P2 ;  /* 0x000000ff090d3207 */ /* 0x000fe40001000000 */
[----:B------:R-:W0:Y:S01]  /*0800*/  LDC.64 R8, c[0x0][0x240] ;  /* 0x00009000ff087b82 */ /* 0x000e220000000a00 */
[----:B------:R-:W-:Y:S02]  /*0810*/  @P3 SEL R15, R11, RZ, P2 ;  /* 0x000000ff0b0f3207 */ /* 0x000fe40001000000 */
[----:B------:R-:W-:Y:S01]  /*0820*/  @P3 SEL R14, R10, RZ, P2 ;  /* 0x000000ff0a0e3207 */ /* 0x000fe20001000000 */
[----:B------:R-:W-:Y:S01]  /*0830*/  FADD R21, R12, -R21 ;  /* 0x800000150c157221 */ /* 0x000fe20000000000 */
[----:B------:R-:W-:Y:S01]  /*0840*/  FADD R11, R13, -R16 ;  /* 0x800000100d0b7221 */ /* 0x000fe20000000000 */
[----:B-----5:R-:W-:-:S02]  /*0850*/  FADD R6, R15, -R6 ;  /* 0x800000060f067221 */ /* 0x020fc40000000000 */
[----:B------:R-:W-:Y:S01]  /*0860*/  FADD R17, R14, -R17 ;  /* 0x800000110e117221 */ /* 0x000fe20000000000 */
[----:B------:R-:W-:Y:S01]  /*0870*/  FMUL R24, R24, R21 ;  /* 0x0000001518187220 */ /* 0x000fe20000400000 */
[----:B------:R-:W-:Y:S01]  /*0880*/  FMUL R25, R25, R6 ;  /* 0x0000000619197220 */ /* 0x000fe20000400000 */
[----:B------:R-:W-:Y:S01]  /*0890*/  FMUL R11, R20, R11 ;  /* 0x0000000b140b7220 */ /* 0x000fe20000400000 */
[----:B------:R-:W-:Y:S02]  /*08a0*/  FMUL R17, R22, R17 ;  /* 0x0000001116117220 */ /* 0x000fe40000400000 */
[----:B----4-:R-:W-:Y:S02]  /*08b0*/  FFMA R4, R25, R23, R4 ;  /* 0x0000001719047223 */ /* 0x010fe40000000004 */
[----:B------:R-:W-:Y:S01]  /*08c0*/  FFMA R0, R17, R19, R0 ;  /* 0x0000001311007223 */ /* 0x000fe20000000000 */
[----:B------:R-:W-:Y:S01]  /*08d0*/  FFMA R3, R24, R18, R3 ;  /* 0x0000001218037223 */ /* 0x000fe20000000003 */
[----:B0-----:R-:W-:-:S04]  /*08e0*/  IMAD.WIDE R8, R5, 0x4, R8 ;  /* 0x0000000405087825 */ /* 0x001fc800078e0208 */
[----:B------:R-:W-:Y:S01]  /*08f0*/  FFMA R2, R11, R7, R2 ;  /* 0x000000070b027223 */ /* 0x000fe20000000002 */
[----:B------:R-:W-:Y:S01]  /*0900*/  FSETP.GEU.AND P1, PT, R4, RZ, PT ;  /* 0x000000ff0400720b */ /* 0x000fe20003f2e000 */
[----:B------:R0:W-:Y:S01]  /*0910*/  @!P0 STG.E.128 desc[UR4][R8.64], R12 ;  /* 0x0000000c08008986 */ /* 0x0001e2000c101d04 */
[----:B------:R-:W-:Y:S02]  /*0920*/  FSETP.GEU.AND P2, PT, R0, RZ, PT ;  /* 0x000000ff0000720b */ /* 0x000fe40003f4e000 */
[----:B------:R-:W-:Y:S02]  /*0930*/  FSETP.GEU.AND P3, PT, R2, RZ, PT ;  /* 0x000000ff0200720b */ /* 0x000fe40003f6e000 */
[----:B------:R-:W-:Y:S02]  /*0940*/  FSETP.GEU.AND P4, PT, R3, RZ, PT ;  /* 0x000000ff0300720b */ /* 0x000fe40003f8e000 */
[----:B------:R-:W-:Y:S02]  /*0950*/  SEL R7, R4, RZ, P1 ;  /* 0x000000ff04077207 */ /* 0x000fe40000800000 */
[----:B------:R-:W-:-:S02]  /*0960*/  SEL R6, R0, RZ, P2 ;  /* 0x000000ff00067207 */ /* 0x000fc40001000000 */
[----:B------:R-:W-:Y:S02]  /*0970*/  SEL R5, R2, RZ, P3 ;  /* 0x000000ff02057207 */ /* 0x000fe40001800000 */
[----:B------:R-:W-:Y:S01]  /*0980*/  SEL R4, R3, RZ, P4 ;  /* 0x000000ff03047207 */ /* 0x000fe20002000000 */
[----:B0-----:R-:W-:Y:S06]  /*0990*/  @P0 EXIT ;  /* 0x000000000000094d */ /* 0x001fec0003800000 */
[----:B------:R-:W-:Y:S01]  /*09a0*/  STG.E.128 desc[UR4][R26.64], R4 ;  /* 0x000000041a007986 */ /* 0x000fe2000c101d04 */
[----:B------:R-:W-:Y:S05]  /*09b0*/  EXIT ;  /* 0x000000000000794d */ /* 0x000fea0003800000 */
.L_x_0:
[----:B------:R-:W-:-:S00]  /*09c0*/  BRA `(.L_x_0) ;  /* 0xfffffffc00fc7947 */ /* 0x000fc0000383ffff */
[----:B------:R-:W-:-:S00]  /*09d0*/  NOP ;  /* 0x0000000000007918 */ /* 0x000fc00000000000 */
        /* <DEDUP_REMOVED lines=10> */
.L_x_1:


//--------------------- .nv.global.init           --------------------------
	.section	.nv.global.init,"aw",@progbits
.nv.global.init:
	.type		_$_str,@object
	.size		_$_str,(_$_str_$_2 - _$_str)
_$_str:
        /*0000*/ 	.byte	0x5f, 0x5f, 0x43, 0x55, 0x44, 0x41, 0x5f, 0x46, 0x54, 0x5a, 0x00
	.type		_$_str_$_2,@object
	.size		_$_str_$_2,(.L_1 - _$_str_$_2)
_$_str_$_2:
        /*000b*/ 	.byte	0x5f, 0x5f, 0x43, 0x55, 0x44, 0x41, 0x5f, 0x50, 0x52, 0x45, 0x43, 0x5f, 0x53, 0x51, 0x52, 0x54
        /*001b*/ 	.byte	0x00
.L_1:


//--------------------- .nv.constant0.triton_poi_fused__native_batch_norm_legit_no_training_cat_relu_4 --------------------------
	.section	.nv.constant0.triton_poi_fused__native_batch_norm_legit_no_training_cat_relu_4,"a",@progbits
	.sectionflags	@""
	.align	4
.nv.constant0.triton_poi_fused__native_batch_norm_legit_no_training_cat_relu_4:
	.zero		596
